//
// Generated by NVIDIA NVVM Compiler
//
// Compiler Build ID: CL-36424714
// Cuda compilation tools, release 13.0, V13.0.88
// Based on NVVM 20.0.0
//

.version 9.0
.target sm_100
.address_size 64

	// .globl	_Z7kernel1Piji

.visible .entry _Z7kernel1Piji(
	.param .u64 .ptr .align 1 _Z7kernel1Piji_param_0,
	.param .u32 _Z7kernel1Piji_param_1,
	.param .u32 _Z7kernel1Piji_param_2
)
{
	.reg .pred 	%p<2>;
	.reg .b32 	%r<7>;
	.reg .b64 	%rd<5>;

	ld.param.u64 	%rd1, [_Z7kernel1Piji_param_0];
	ld.param.u32 	%r3, [_Z7kernel1Piji_param_1];
	ld.param.u32 	%r2, [_Z7kernel1Piji_param_2];
	mov.u32 	%r4, %ntid.x;
	mov.u32 	%r5, %ctaid.x;
	mov.u32 	%r6, %tid.x;
	mad.lo.s32 	%r1, %r4, %r5, %r6;
	setp.ge.u32 	%p1, %r1, %r3;
	@%p1 bra 	$L__BB0_2;
	cvta.to.global.u64 	%rd2, %rd1;
	mul.wide.u32 	%rd3, %r1, 4;
	add.s64 	%rd4, %rd2, %rd3;
	st.global.u32 	[%rd4], %r2;
$L__BB0_2:
	ret;

}
	// .globl	_Z7kernel2Piji
.visible .entry _Z7kernel2Piji(
	.param .u64 .ptr .align 1 _Z7kernel2Piji_param_0,
	.param .u32 _Z7kernel2Piji_param_1,
	.param .u32 _Z7kernel2Piji_param_2
)
{
	.reg .pred 	%p<12>;
	.reg .b32 	%r<18>;
	.reg .b64 	%rd<25>;

	ld.param.u64 	%rd2, [_Z7kernel2Piji_param_0];
	ld.param.u32 	%r13, [_Z7kernel2Piji_param_1];
	ld.param.u32 	%r14, [_Z7kernel2Piji_param_2];
	cvta.to.global.u64 	%rd1, %rd2;
	mov.u32 	%r15, %ctaid.x;
	mov.u32 	%r1, %ntid.x;
	mul.lo.s32 	%r16, %r15, %r1;
	mov.u32 	%r17, %tid.x;
	mad.lo.s32 	%r2, %r16, 11, %r17;
	setp.ge.u32 	%p1, %r2, %r13;
	@%p1 bra 	$L__BB1_2;
	mul.wide.u32 	%rd3, %r2, 4;
	add.s64 	%rd4, %rd1, %rd3;
	st.global.u32 	[%rd4], %r14;
$L__BB1_2:
	add.s32 	%r3, %r2, %r1;
	setp.ge.u32 	%p2, %r3, %r13;
	@%p2 bra 	$L__BB1_4;
	mul.wide.u32 	%rd5, %r3, 4;
	add.s64 	%rd6, %rd1, %rd5;
	st.global.u32 	[%rd6], %r14;
$L__BB1_4:
	add.s32 	%r4, %r3, %r1;
	setp.ge.u32 	%p3, %r4, %r13;
	@%p3 bra 	$L__BB1_6;
	mul.wide.u32 	%rd7, %r4, 4;
	add.s64 	%rd8, %rd1, %rd7;
	st.global.u32 	[%rd8], %r14;
$L__BB1_6:
	add.s32 	%r5, %r4, %r1;
	setp.ge.u32 	%p4, %r5, %r13;
	@%p4 bra 	$L__BB1_8;
	mul.wide.u32 	%rd9, %r5, 4;
	add.s64 	%rd10, %rd1, %rd9;
	st.global.u32 	[%rd10], %r14;
$L__BB1_8:
	add.s32 	%r6, %r5, %r1;
	setp.ge.u32 	%p5, %r6, %r13;
	@%p5 bra 	$L__BB1_10;
	mul.wide.u32 	%rd11, %r6, 4;
	add.s64 	%rd12, %rd1, %rd11;
	st.global.u32 	[%rd12], %r14;
$L__BB1_10:
	add.s32 	%r7, %r6, %r1;
	setp.ge.u32 	%p6, %r7, %r13;
	@%p6 bra 	$L__BB1_12;
	mul.wide.u32 	%rd13, %r7, 4;
	add.s64 	%rd14, %rd1, %rd13;
	st.global.u32 	[%rd14], %r14;
$L__BB1_12:
	add.s32 	%r8, %r7, %r1;
	setp.ge.u32 	%p7, %r8, %r13;
	@%p7 bra 	$L__BB1_14;
	mul.wide.u32 	%rd15, %r8, 4;
	add.s64 	%rd16, %rd1, %rd15;
	st.global.u32 	[%rd16], %r14;
$L__BB1_14:
	add.s32 	%r9, %r8, %r1;
	setp.ge.u32 	%p8, %r9, %r13;
	@%p8 bra 	$L__BB1_16;
	mul.wide.u32 	%rd17, %r9, 4;
	add.s64 	%rd18, %rd1, %rd17;
	st.global.u32 	[%rd18], %r14;
$L__BB1_16:
	add.s32 	%r10, %r9, %r1;
	setp.ge.u32 	%p9, %r10, %r13;
	@%p9 bra 	$L__BB1_18;
	mul.wide.u32 	%rd19, %r10, 4;
	add.s64 	%rd20, %rd1, %rd19;
	st.global.u32 	[%rd20], %r14;
$L__BB1_18:
	add.s32 	%r11, %r10, %r1;
	setp.ge.u32 	%p10, %r11, %r13;
	@%p10 bra 	$L__BB1_20;
	mul.wide.u32 	%rd21, %r11, 4;
	add.s64 	%rd22, %rd1, %rd21;
	st.global.u32 	[%rd22], %r14;
$L__BB1_20:
	add.s32 	%r12, %r11, %r1;
	setp.ge.u32 	%p11, %r12, %r13;
	@%p11 bra 	$L__BB1_22;
	mul.wide.u32 	%rd23, %r12, 4;
	add.s64 	%rd24, %rd1, %rd23;
	st.global.u32 	[%rd24], %r14;
$L__BB1_22:
	ret;

}


// ===== COMPILED SASS (sm_100) =====

	.target	sm_100

	.elftype	@"ET_EXEC"


//--------------------- .note.nv.tkinfo           --------------------------
	.section	.note.nv.tkinfo,"",@"SHT_NOTE"
	.sectionflags	@"SHF_NOTE_NV_TKINFO"
	.tkinfo
        /*0018*/ 	.word	0x00000002
        /*0030*/ 	.string	""
        /*0030*/ 	.string	"ptxas"
        /*0030*/ 	.string	"Cuda compilation tools, release 13.0, V13.0.88"
        /*0030*/ 	.string	"Build cuda_13.0.r13.0/compiler.36424714_0"
        /*0030*/ 	.string	"-arch sm_100 -m 64 "



//--------------------- .note.nv.cuinfo           --------------------------
	.section	.note.nv.cuinfo,"",@"SHT_NOTE"
	.sectionflags	@"SHF_NOTE_NV_CUINFO"
        /*0018*/ 	.short	0x0002
        /*001a*/ 	.short	0x0064
        /*001c*/ 	.short	0x0082
	.zero		2


//--------------------- .nv.info                  --------------------------
	.section	.nv.info,"",@"SHT_CUDA_INFO"
	.align	4


	//----- nvinfo : EIATTR_REGCOUNT
	.align		4
        /*0000*/ 	.byte	0x04, 0x2f
        /*0002*/ 	.short	(.L_1 - .L_0)
	.align		4
.L_0:
        /*0004*/ 	.word	index@(_Z7kernel1Piji)
        /*0008*/ 	.word	0x0000000a


	//----- nvinfo : EIATTR_FRAME_SIZE
	.align		4
.L_1:
        /*000c*/ 	.byte	0x04, 0x11
        /*000e*/ 	.short	(.L_3 - .L_2)
	.align		4
.L_2:
        /*0010*/ 	.word	index@(_Z7kernel1Piji)
        /*0014*/ 	.word	0x00000000


	//----- nvinfo : EIATTR_REGCOUNT
	.align		4
.L_3:
        /*0018*/ 	.byte	0x04, 0x2f
        /*001a*/ 	.short	(.L_5 - .L_4)
	.align		4
.L_4:
        /*001c*/ 	.word	index@(_Z7kernel2Piji)
        /*0020*/ 	.word	0x00000020


	//----- nvinfo : EIATTR_FRAME_SIZE
	.align		4
.L_5:
        /*0024*/ 	.byte	0x04, 0x11
        /*0026*/ 	.short	(.L_7 - .L_6)
	.align		4
.L_6:
        /*0028*/ 	.word	index@(_Z7kernel2Piji)
        /*002c*/ 	.word	0x00000000


	//----- nvinfo : EIATTR_MIN_STACK_SIZE
	.align		4
.L_7:
        /*0030*/ 	.byte	0x04, 0x12
        /*0032*/ 	.short	(.L_9 - .L_8)
	.align		4
.L_8:
        /*0034*/ 	.word	index@(_Z7kernel2Piji)
        /*0038*/ 	.word	0x00000000


	//----- nvinfo : EIATTR_MIN_STACK_SIZE
	.align		4
.L_9:
        /*003c*/ 	.byte	0x04, 0x12
        /*003e*/ 	.short	(.L_11 - .L_10)
	.align		4
.L_10:
        /*0040*/ 	.word	index@(_Z7kernel1Piji)
        /*0044*/ 	.word	0x00000000
.L_11:


//--------------------- .nv.compat                --------------------------
	.section	.nv.compat,"",@"SHT_CUDA_COMPAT_INFO"
	.align	4
        /*0000*/ 	.byte	0x02, 0x09, 0x00, 0x00, 0x02, 0x02, 0x01, 0x00, 0x02, 0x05, 0x05, 0x00, 0x03, 0x07, 0x01, 0x01
        /*0010*/ 	.byte	0x02, 0x03, 0x00, 0x00, 0x02, 0x06, 0x01, 0x00, 0x04, 0x0b, 0x08, 0x00, 0x09, 0x00, 0x00, 0x00
        /*0020*/ 	.byte	0x00, 0x00, 0x00, 0x00


//--------------------- .nv.info._Z7kernel2Piji   --------------------------
	.section	.nv.info._Z7kernel2Piji,"",@"SHT_CUDA_INFO"
	.sectionflags	@""
	.align	4


	//----- nvinfo : EIATTR_CUDA_API_VERSION
	.align		4
        /*0000*/ 	.byte	0x04, 0x37
        /*0002*/ 	.short	(.L_13 - .L_12)
.L_12:
        /*0004*/ 	.word	0x00000082


	//----- nvinfo : EIATTR_KPARAM_INFO
	.align		4
.L_13:
        /*0008*/ 	.byte	0x04, 0x17
        /*000a*/ 	.short	(.L_15 - .L_14)
.L_14:
        /*000c*/ 	.word	0x00000000
        /*0010*/ 	.short	0x0002
        /*0012*/ 	.short	0x000c
        /*0014*/ 	.byte	0x00, 0xf0, 0x11, 0x00


	//----- nvinfo : EIATTR_KPARAM_INFO
	.align		4
.L_15:
        /*0018*/ 	.byte	0x04, 0x17
        /*001a*/ 	.short	(.L_17 - .L_16)
.L_16:
        /*001c*/ 	.word	0x00000000
        /*0020*/ 	.short	0x0001
        /*0022*/ 	.short	0x0008
        /*0024*/ 	.byte	0x00, 0xf0, 0x11, 0x00


	//----- nvinfo : EIATTR_KPARAM_INFO
	.align		4
.L_17:
        /*0028*/ 	.byte	0x04, 0x17
        /*002a*/ 	.short	(.L_19 - .L_18)
.L_18:
        /*002c*/ 	.word	0x00000000
        /*0030*/ 	.short	0x0000
        /*0032*/ 	.short	0x0000
        /*0034*/ 	.byte	0x00, 0xf5, 0x21, 0x00


	//----- nvinfo : EIATTR_SPARSE_MMA_MASK
	.align		4
.L_19:
        /*0038*/ 	.byte	0x03, 0x50
        /*003a*/ 	.short	0x0000


	//----- nvinfo : EIATTR_MAXREG_COUNT
	.align		4
        /*003c*/ 	.byte	0x03, 0x1b
        /*003e*/ 	.short	0x00ff


	//----- nvinfo : EIATTR_MERCURY_ISA_VERSION
	.align		4
        /*0040*/ 	.byte	0x03, 0x5f
        /*0042*/ 	.short	0x0101


	//----- nvinfo : EIATTR_VRC_CTA_INIT_COUNT
	.align		4
        /*0044*/ 	.byte	0x02, 0x4a
	.zero		1
	.zero		1


	//----- nvinfo : EIATTR_EXIT_INSTR_OFFSETS
	.align		4
        /*0048*/ 	.byte	0x04, 0x1c
        /*004a*/ 	.short	(.L_21 - .L_20)


	//   ....[0]....
.L_20:
        /*004c*/ 	.word	0x00000450


	//   ....[1]....
        /*0050*/ 	.word	0x000004a0


	//----- nvinfo : EIATTR_CBANK_PARAM_SIZE
	.align		4
.L_21:
        /*0054*/ 	.byte	0x03, 0x19
        /*0056*/ 	.short	0x0010


	//----- nvinfo : EIATTR_PARAM_CBANK
	.align		4
        /*0058*/ 	.byte	0x04, 0x0a
        /*005a*/ 	.short	(.L_23 - .L_22)
	.align		4
.L_22:
        /*005c*/ 	.word	index@(.nv.constant0._Z7kernel2Piji)
        /*0060*/ 	.short	0x0380
        /*0062*/ 	.short	0x0010


	//----- nvinfo : EIATTR_SW_WAR
	.align		4
.L_23:
        /*0064*/ 	.byte	0x04, 0x36
        /*0066*/ 	.short	(.L_25 - .L_24)
.L_24:
        /*0068*/ 	.word	0x00000008
.L_25:


//--------------------- .nv.info._Z7kernel1Piji   --------------------------
	.section	.nv.info._Z7kernel1Piji,"",@"SHT_CUDA_INFO"
	.sectionflags	@""
	.align	4


	//----- nvinfo : EIATTR_CUDA_API_VERSION
	.align		4
        /*0000*/ 	.byte	0x04, 0x37
        /*0002*/ 	.short	(.L_27 - .L_26)
.L_26:
        /*0004*/ 	.word	0x00000082


	//----- nvinfo : EIATTR_KPARAM_INFO
	.align		4
.L_27:
        /*0008*/ 	.byte	0x04, 0x17
        /*000a*/ 	.short	(.L_29 - .L_28)
.L_28:
        /*000c*/ 	.word	0x00000000
        /*0010*/ 	.short	0x0002
        /*0012*/ 	.short	0x000c
        /*0014*/ 	.byte	0x00, 0xf0, 0x11, 0x00


	//----- nvinfo : EIATTR_KPARAM_INFO
	.align		4
.L_29:
        /*0018*/ 	.byte	0x04, 0x17
        /*001a*/ 	.short	(.L_31 - .L_30)
.L_30:
        /*001c*/ 	.word	0x00000000
        /*0020*/ 	.short	0x0001
        /*0022*/ 	.short	0x0008
        /*0024*/ 	.byte	0x00, 0xf0, 0x11, 0x00


	//----- nvinfo : EIATTR_KPARAM_INFO
	.align		4
.L_31:
        /*0028*/ 	.byte	0x04, 0x17
        /*002a*/ 	.short	(.L_33 - .L_32)
.L_32:
        /*002c*/ 	.word	0x00000000
        /*0030*/ 	.short	0x0000
        /*0032*/ 	.short	0x0000
        /*0034*/ 	.byte	0x00, 0xf5, 0x21, 0x00


	//----- nvinfo : EIATTR_SPARSE_MMA_MASK
	.align		4
.L_33:
        /*0038*/ 	.byte	0x03, 0x50
        /*003a*/ 	.short	0x0000


	//----- nvinfo : EIATTR_MAXREG_COUNT
	.align		4
        /*003c*/ 	.byte	0x03, 0x1b
        /*003e*/ 	.short	0x00ff


	//----- nvinfo : EIATTR_MERCURY_ISA_VERSION
	.align		4
        /*0040*/ 	.byte	0x03, 0x5f
        /*0042*/ 	.short	0x0101


	//----- nvinfo : EIATTR_VRC_CTA_INIT_COUNT
	.align		4
        /*0044*/ 	.byte	0x02, 0x4a
	.zero		1
	.zero		1


	//----- nvinfo : EIATTR_EXIT_INSTR_OFFSETS
	.align		4
        /*0048*/ 	.byte	0x04, 0x1c
        /*004a*/ 	.short	(.L_35 - .L_34)


	//   ....[0]....
.L_34:
        /*004c*/ 	.word	0x00000070


	//   ....[1]....
        /*0050*/ 	.word	0x000000d0


	//----- nvinfo : EIATTR_CBANK_PARAM_SIZE
	.align		4
.L_35:
        /*0054*/ 	.byte	0x03, 0x19
        /*0056*/ 	.short	0x0010


	//----- nvinfo : EIATTR_PARAM_CBANK
	.align		4
        /*0058*/ 	.byte	0x04, 0x0a
        /*005a*/ 	.short	(.L_37 - .L_36)
	.align		4
.L_36:
        /*005c*/ 	.word	index@(.nv.constant0._Z7kernel1Piji)
        /*0060*/ 	.short	0x0380
        /*0062*/ 	.short	0x0010


	//----- nvinfo : EIATTR_SW_WAR
	.align		4
.L_37:
        /*0064*/ 	.byte	0x04, 0x36
        /*0066*/ 	.short	(.L_39 - .L_38)
.L_38:
        /*0068*/ 	.word	0x00000008
.L_39:


//--------------------- .nv.callgraph             --------------------------
	.section	.nv.callgraph,"",@"SHT_CUDA_CALLGRAPH"
	.align	4
	.sectionentsize	8
	.align		4
        /*0000*/ 	.word	0x00000000
	.align		4
        /*0004*/ 	.word	0xffffffff
	.align		4
        /*0008*/ 	.word	0x00000000
	.align		4
        /*000c*/ 	.word	0xfffffffe
	.align		4
        /*0010*/ 	.word	0x00000000
	.align		4
        /*0014*/ 	.word	0xfffffffd
	.align		4
        /*0018*/ 	.word	0x00000000
	.align		4
        /*001c*/ 	.word	0xfffffffc


//--------------------- .text._Z7kernel2Piji      --------------------------
	.section	.text._Z7kernel2Piji,"ax",@progbits
	.align	128
        .global         _Z7kernel2Piji
        .type           _Z7kernel2Piji,@function
        .size           _Z7kernel2Piji,(.L_x_2 - _Z7kernel2Piji)
        .other          _Z7kernel2Piji,@"STO_CUDA_ENTRY STV_DEFAULT"
_Z7kernel2Piji:
.text._Z7kernel2Piji:
[----:B------:R-:W-:Y:S01]  /*0000*/  LDC R1, c[0x0][0x37c] ;  /* 0x0000df00ff017b82 */ /* 0x000fe20000000800 */
[----:B------:R-:W0:Y:S07]  /*0010*/  S2R R13, SR_TID.X ;  /* 0x00000000000d7919 */ /* 0x000e2e0000002100 */
[----:B------:R-:W1:Y:S01]  /*0020*/  S2UR UR4, SR_CTAID.X ;  /* 0x00000000000479c3 */ /* 0x000e620000002500 */
[----:B------:R-:W2:Y:S07]  /*0030*/  LDCU UR6, c[0x0][0x388] ;  /* 0x00007100ff0677ac */ /* 0x000eae0008000800 */
[----:B------:R-:W1:Y:S02]  /*0040*/  LDC R18, c[0x0][0x360] ;  /* 0x0000d800ff127b82 */ /* 0x000e640000000800 */
[----:B-1----:R-:W-:Y:S01]  /*0050*/  IMAD R0, R18, UR4, RZ ;  /* 0x0000000412007c24 */ /* 0x002fe2000f8e02ff */
[----:B------:R-:W1:Y:S03]  /*0060*/  LDCU.64 UR4, c[0x0][0x358] ;  /* 0x00006b00ff0477ac */ /* 0x000e660008000a00 */
[----:B0-----:R-:W-:-:S05]  /*0070*/  IMAD R13, R0, 0xb, R13 ;  /* 0x0000000b000d7824 */ /* 0x001fca00078e020d */
[C---:B------:R-:W-:Y:S02]  /*0080*/  IADD3 R15, PT, PT, R13.reuse, R18, RZ ;  /* 0x000000120d0f7210 */ /* 0x040fe40007ffe0ff */
[----:B--2---:R-:W-:Y:S02]  /*0090*/  ISETP.GE.U32.AND P2, PT, R13, UR6, PT ;  /* 0x000000060d007c0c */ /* 0x004fe4000bf46070 */
[C---:B------:R-:W-:Y:S01]  /*00a0*/  ISETP.GE.U32.AND P3, PT, R15.reuse, UR6, PT ;  /* 0x000000060f007c0c */ /* 0x040fe2000bf66070 */
[----:B------:R-:W-:-:S05]  /*00b0*/  IMAD.IADD R17, R15, 0x1, R18 ;  /* 0x000000010f117824 */ /* 0x000fca00078e0212 */
[C---:B------:R-:W-:Y:S02]  /*00c0*/  ISETP.GE.U32.AND P4, PT, R17.reuse, UR6, PT ;  /* 0x0000000611007c0c */ /* 0x040fe4000bf86070 */
[----:B------:R-:W-:-:S03]  /*00d0*/  IADD3 R11, PT, PT, R17, R18, RZ ;  /* 0x00000012110b7210 */ /* 0x000fc60007ffe0ff */
[----:B------:R-:W0:Y:S01]  /*00e0*/  @!P2 LDC.64 R8, c[0x0][0x380] ;  /* 0x0000e000ff08ab82 */ /* 0x000e220000000a00 */
[C---:B------:R-:W-:Y:S01]  /*00f0*/  ISETP.GE.U32.AND P0, PT, R11.reuse, UR6, PT ;  /* 0x000000060b007c0c */ /* 0x040fe2000bf06070 */
[----:B------:R-:W-:-:S05]  /*0100*/  IMAD.IADD R29, R11, 0x1, R18 ;  /* 0x000000010b1d7824 */ /* 0x000fca00078e0212 */
[C---:B------:R-:W-:Y:S01]  /*0110*/  IADD3 R27, PT, PT, R29.reuse, R18, RZ ;  /* 0x000000121d1b7210 */ /* 0x040fe20007ffe0ff */
[----:B------:R-:W2:Y:S01]  /*0120*/  @!P3 LDC.64 R6, c[0x0][0x380] ;  /* 0x0000e000ff06bb82 */ /* 0x000ea20000000a00 */
[----:B------:R-:W-:-:S03]  /*0130*/  ISETP.GE.U32.AND P1, PT, R29, UR6, PT ;  /* 0x000000061d007c0c */ /* 0x000fc6000bf26070 */
[----:B------:R-:W-:-:S04]  /*0140*/  IMAD.IADD R25, R27, 0x1, R18 ;  /* 0x000000011b197824 */ /* 0x000fc800078e0212 */
[----:B------:R-:W3:Y:S01]  /*0150*/  @!P4 LDC.64 R4, c[0x0][0x380] ;  /* 0x0000e000ff04cb82 */ /* 0x000ee20000000a00 */
[----:B------:R-:W-:-:S04]  /*0160*/  IADD3 R23, PT, PT, R25, R18, RZ ;  /* 0x0000001219177210 */ /* 0x000fc80007ffe0ff */
[C---:B------:R-:W-:Y:S01]  /*0170*/  ISETP.GE.U32.AND P6, PT, R23.reuse, UR6, PT ;  /* 0x0000000617007c0c */ /* 0x040fe2000bfc6070 */
[----:B------:R-:W-:Y:S02]  /*0180*/  IMAD.IADD R21, R23, 0x1, R18 ;  /* 0x0000000117157824 */ /* 0x000fe400078e0212 */
[----:B------:R-:W1:Y:S01]  /*0190*/  @!P2 LDC R0, c[0x0][0x38c] ;  /* 0x0000e300ff00ab82 */ /* 0x000e620000000800 */
[----:B0-----:R-:W-:Y:S02]  /*01a0*/  @!P2 IMAD.WIDE.U32 R8, R13, 0x4, R8 ;  /* 0x000000040d08a825 */ /* 0x001fe400078e0008 */
[CC--:B------:R-:W-:Y:S02]  /*01b0*/  IADD3 R19, PT, PT, R21.reuse, R18.reuse, RZ ;  /* 0x0000001215137210 */ /* 0x0c0fe40007ffe0ff */
[----:B------:R-:W-:Y:S02]  /*01c0*/  ISETP.GE.U32.AND P5, PT, R21, UR6, PT ;  /* 0x0000000615007c0c */ /* 0x000fe4000bfa6070 */
[----:B------:R-:W-:Y:S01]  /*01d0*/  IADD3 R18, PT, PT, R19, R18, RZ ;  /* 0x0000001213127210 */ /* 0x000fe20007ffe0ff */
[----:B------:R-:W0:Y:S01]  /*01e0*/  @!P3 LDC R10, c[0x0][0x38c] ;  /* 0x0000e300ff0abb82 */ /* 0x000e220000000800 */
[----:B--2---:R-:W-:-:S07]  /*01f0*/  @!P3 IMAD.WIDE.U32 R6, R15, 0x4, R6 ;  /* 0x000000040f06b825 */ /* 0x004fce00078e0006 */
[----:B------:R-:W2:Y:S01]  /*0200*/  @!P4 LDC R16, c[0x0][0x38c] ;  /* 0x0000e300ff10cb82 */ /* 0x000ea20000000800 */
[----:B---3--:R-:W-:-:S07]  /*0210*/  @!P4 IMAD.WIDE.U32 R14, R17, 0x4, R4 ;  /* 0x00000004110ec825 */ /* 0x008fce00078e0004 */
[----:B------:R-:W3:Y:S01]  /*0220*/  @!P0 LDC.64 R2, c[0x0][0x380] ;  /* 0x0000e000ff028b82 */ /* 0x000ee20000000a00 */
[----:B-1----:R-:W-:Y:S01]  /*0230*/  @!P2 STG.E desc[UR4][R8.64], R0 ;  /* 0x000000000800a986 */ /* 0x002fe2000c101904 */
[----:B------:R-:W-:-:S06]  /*0240*/  ISETP.GE.U32.AND P2, PT, R27, UR6, PT ;  /* 0x000000061b007c0c */ /* 0x000fcc000bf46070 */
[----:B------:R-:W1:Y:S01]  /*0250*/  @!P0 LDC R20, c[0x0][0x38c] ;  /* 0x0000e300ff148b82 */ /* 0x000e620000000800 */
[----:B0-----:R0:W-:Y:S01]  /*0260*/  @!P3 STG.E desc[UR4][R6.64], R10 ;  /* 0x0000000a0600b986 */ /* 0x0011e2000c101904 */
[----:B------:R-:W-:-:S03]  /*0270*/  ISETP.GE.U32.AND P3, PT, R25, UR6, PT ;  /* 0x0000000619007c0c */ /* 0x000fc6000bf66070 */
[----:B--2---:R-:W-:Y:S01]  /*0280*/  @!P4 STG.E desc[UR4][R14.64], R16 ;  /* 0x000000100e00c986 */ /* 0x004fe2000c101904 */
[----:B------:R-:W-:Y:S02]  /*0290*/  ISETP.GE.U32.AND P4, PT, R19, UR6, PT ;  /* 0x0000000613007c0c */ /* 0x000fe4000bf86070 */
[----:B------:R-:W2:Y:S01]  /*02a0*/  @!P1 LDC.64 R12, c[0x0][0x380] ;  /* 0x0000e000ff0c9b82 */ /* 0x000ea20000000a00 */
[----:B---3--:R-:W-:-:S07]  /*02b0*/  @!P0 IMAD.WIDE.U32 R4, R11, 0x4, R2 ;  /* 0x000000040b048825 */ /* 0x008fce00078e0002 */
[----:B0-----:R-:W0:Y:S01]  /*02c0*/  @!P2 LDC.64 R10, c[0x0][0x380] ;  /* 0x0000e000ff0aab82 */ /* 0x001e220000000a00 */
[----:B-1----:R1:W-:Y:S01]  /*02d0*/  @!P0 STG.E desc[UR4][R4.64], R20 ;  /* 0x0000001404008986 */ /* 0x0023e2000c101904 */
[----:B------:R-:W-:-:S06]  /*02e0*/  ISETP.GE.U32.AND P0, PT, R18, UR6, PT ;  /* 0x0000000612007c0c */ /* 0x000fcc000bf06070 */
[----:B------:R-:W3:Y:S08]  /*02f0*/  @!P3 LDC.64 R2, c[0x0][0x380] ;  /* 0x0000e000ff02bb82 */ /* 0x000ef00000000a00 */
[----:B------:R-:W4:Y:S01]  /*0300*/  @!P5 LDC.64 R6, c[0x0][0x380] ;  /* 0x0000e000ff06db82 */ /* 0x000f220000000a00 */
[----:B--2---:R-:W-:-:S07]  /*0310*/  @!P1 IMAD.WIDE.U32 R12, R29, 0x4, R12 ;  /* 0x000000041d0c9825 */ /* 0x004fce00078e000c */
[----:B-1----:R-:W1:Y:S01]  /*0320*/  @!P6 LDC.64 R4, c[0x0][0x380] ;  /* 0x0000e000ff04eb82 */ /* 0x002e620000000a00 */
[----:B0-----:R-:W-:-:S07]  /*0330*/  @!P2 IMAD.WIDE.U32 R10, R27, 0x4, R10 ;  /* 0x000000041b0aa825 */ /* 0x001fce00078e000a */
[----:B------:R-:W0:Y:S01]  /*0340*/  @!P1 LDC R22, c[0x0][0x38c] ;  /* 0x0000e300ff169b82 */ /* 0x000e220000000800 */
[----:B---3--:R-:W-:-:S07]  /*0350*/  @!P3 IMAD.WIDE.U32 R2, R25, 0x4, R2 ;  /* 0x000000041902b825 */ /* 0x008fce00078e0002 */
[----:B------:R-:W2:Y:S01]  /*0360*/  @!P4 LDC.64 R8, c[0x0][0x380] ;  /* 0x0000e000ff08cb82 */ /* 0x000ea20000000a00 */
[----:B----4-:R-:W-:-:S07]  /*0370*/  @!P5 IMAD.WIDE.U32 R6, R21, 0x4, R6 ;  /* 0x000000041506d825 */ /* 0x010fce00078e0006 */
[----:B------:R-:W3:Y:S01]  /*0380*/  @!P2 LDC R17, c[0x0][0x38c] ;  /* 0x0000e300ff11ab82 */ /* 0x000ee20000000800 */
[----:B-1----:R-:W-:-:S07]  /*0390*/  @!P6 IMAD.WIDE.U32 R4, R23, 0x4, R4 ;  /* 0x000000041704e825 */ /* 0x002fce00078e0004 */
[----:B------:R-:W1:Y:S01]  /*03a0*/  @!P3 LDC R16, c[0x0][0x38c] ;  /* 0x0000e300ff10bb82 */ /* 0x000e620000000800 */
[----:B0-----:R0:W-:Y:S07]  /*03b0*/  @!P1 STG.E desc[UR4][R12.64], R22 ;  /* 0x000000160c009986 */ /* 0x0011ee000c101904 */
[----:B------:R-:W4:Y:S01]  /*03c0*/  @!P6 LDC R15, c[0x0][0x38c] ;  /* 0x0000e300ff0feb82 */ /* 0x000f220000000800 */
[----:B--2---:R-:W-:-:S07]  /*03d0*/  @!P4 IMAD.WIDE.U32 R8, R19, 0x4, R8 ;  /* 0x000000041308c825 */ /* 0x004fce00078e0008 */
[----:B------:R-:W2:Y:S01]  /*03e0*/  @!P5 LDC R14, c[0x0][0x38c] ;  /* 0x0000e300ff0edb82 */ /* 0x000ea20000000800 */
[----:B---3--:R0:W-:Y:S07]  /*03f0*/  @!P2 STG.E desc[UR4][R10.64], R17 ;  /* 0x000000110a00a986 */ /* 0x0081ee000c101904 */
[----:B------:R-:W3:Y:S01]  /*0400*/  @!P4 LDC R0, c[0x0][0x38c] ;  /* 0x0000e300ff00cb82 */ /* 0x000ee20000000800 */
[----:B-1----:R0:W-:Y:S04]  /*0410*/  @!P3 STG.E desc[UR4][R2.64], R16 ;  /* 0x000000100200b986 */ /* 0x0021e8000c101904 */
[----:B----4-:R0:W-:Y:S04]  /*0420*/  @!P6 STG.E desc[UR4][R4.64], R15 ;  /* 0x0000000f0400e986 */ /* 0x0101e8000c101904 */
[----:B--2---:R0:W-:Y:S04]  /*0430*/  @!P5 STG.E desc[UR4][R6.64], R14 ;  /* 0x0000000e0600d986 */ /* 0x0041e8000c101904 */
[----:B---3--:R0:W-:Y:S01]  /*0440*/  @!P4 STG.E desc[UR4][R8.64], R0 ;  /* 0x000000000800c986 */ /* 0x0081e2000c101904 */
[----:B------:R-:W-:Y:S05]  /*0450*/  @P0 EXIT ;  /* 0x000000000000094d */ /* 0x000fea0003800000 */
[----:B0-----:R-:W0:Y:S08]  /*0460*/  LDC.64 R2, c[0x0][0x380] ;  /* 0x0000e000ff027b82 */ /* 0x001e300000000a00 */
[----:B------:R-:W1:Y:S01]  /*0470*/  LDC R5, c[0x0][0x38c] ;  /* 0x0000e300ff057b82 */ /* 0x000e620000000800 */
[----:B0-----:R-:W-:-:S05]  /*0480*/  IMAD.WIDE.U32 R18, R18, 0x4, R2 ;  /* 0x0000000412127825 */ /* 0x001fca00078e0002 */
[----:B-1----:R-:W-:Y:S01]  /*0490*/  STG.E desc[UR4][R18.64], R5 ;  /* 0x0000000512007986 */ /* 0x002fe2000c101904 */
[----:B------:R-:W-:Y:S05]  /*04a0*/  EXIT ;  /* 0x000000000000794d */ /* 0x000fea0003800000 */
.L_x_0:
[----:B------:R-:W-:-:S00]  /*04b0*/  BRA `(.L_x_0) ;  /* 0xfffffffc00fc7947 */ /* 0x000fc0000383ffff */
[----:B------:R-:W-:-:S00]  /*04c0*/  NOP ;  /* 0x0000000000007918 */ /* 0x000fc00000000000 */
        /* <DEDUP_REMOVED lines=11> */
.L_x_2:


//--------------------- .text._Z7kernel1Piji      --------------------------
	.section	.text._Z7kernel1Piji,"ax",@progbits
	.align	128
        .global         _Z7kernel1Piji
        .type           _Z7kernel1Piji,@function
        .size           _Z7kernel1Piji,(.L_x_3 - _Z7kernel1Piji)
        .other          _Z7kernel1Piji,@"STO_CUDA_ENTRY STV_DEFAULT"
_Z7kernel1Piji:
.text._Z7kernel1Piji:
[----:B------:R-:W-:Y:S01]  /*0000*/  LDC R1, c[0x0][0x37c] ;  /* 0x0000df00ff017b82 */ /* 0x000fe20000000800 */
[----:B------:R-:W0:Y:S01]  /*0010*/  S2R R5, SR_CTAID.X ;  /* 0x0000000000057919 */ /* 0x000e220000002500 */
[----:B------:R-:W0:Y:S01]  /*0020*/  LDCU UR4, c[0x0][0x360] ;  /* 0x00006c00ff0477ac */ /* 0x000e220008000800 */
[----:B------:R-:W0:Y:S01]  /*0030*/  S2R R0, SR_TID.X ;  /* 0x0000000000007919 */ /* 0x000e220000002100 */
[----:B------:R-:W1:Y:S01]  /*0040*/  LDCU UR5, c[0x0][0x388] ;  /* 0x00007100ff0577ac */ /* 0x000e620008000800 */
[----:B0-----:R-:W-:-:S05]  /*0050*/  IMAD R5, R5, UR4, R0 ;  /* 0x0000000405057c24 */ /* 0x001fca000f8e0200 */
[----:B-1----:R-:W-:-:S13]  /*0060*/  ISETP.GE.U32.AND P0, PT, R5, UR5, PT ;  /* 0x0000000505007c0c */ /* 0x002fda000bf06070 */
[----:B------:R-:W-:Y:S05]  /*0070*/  @P0 EXIT ;  /* 0x000000000000094d */ /* 0x000fea0003800000 */
[----:B------:R-:W0:Y:S01]  /*0080*/  LDC.64 R2, c[0x0][0x380] ;  /* 0x0000e000ff027b82 */ /* 0x000e220000000a00 */
[----:B------:R-:W1:Y:S07]  /*0090*/  LDCU.64 UR4, c[0x0][0x358] ;  /* 0x00006b00ff0477ac */ /* 0x000e6e0008000a00 */
[----:B------:R-:W1:Y:S01]  /*00a0*/  LDC R7, c[0x0][0x38c] ;  /* 0x0000e300ff077b82 */ /* 0x000e620000000800 */
[----:B0-----:R-:W-:-:S05]  /*00b0*/  IMAD.WIDE.U32 R2, R5, 0x4, R2 ;  /* 0x0000000405027825 */ /* 0x001fca00078e0002 */
[----:B-1----:R-:W-:Y:S01]  /*00c0*/  STG.E desc[UR4][R2.64], R7 ;  /* 0x0000000702007986 */ /* 0x002fe2000c101904 */
[----:B------:R-:W-:Y:S05]  /*00d0*/  EXIT ;  /* 0x000000000000794d */ /* 0x000fea0003800000 */
.L_x_1:
        /* <DEDUP_REMOVED lines=10> */
.L_x_3:


//--------------------- .nv.shared.reserved.0     --------------------------
	.section	.nv.shared.reserved.0,"aw",@nobits
	.weak		__nv_reservedSMEM_offset_0_alias
	.size		__nv_reservedSMEM_offset_0_alias, 0, 64
	.other		__nv_reservedSMEM_offset_0_alias,@"STO_CUDA_RESERVED_SHARED STV_DEFAULT"
__nv_reservedSMEM_offset_0_alias:
	.zero		0
	.zero		64


//--------------------- .nv.constant0._Z7kernel2Piji --------------------------
	.section	.nv.constant0._Z7kernel2Piji,"a",@progbits
	.sectionflags	@""
	.align	4
.nv.constant0._Z7kernel2Piji:
	.zero		912


//--------------------- .nv.constant0._Z7kernel1Piji --------------------------
	.section	.nv.constant0._Z7kernel1Piji,"a",@progbits
	.sectionflags	@""
	.align	4
.nv.constant0._Z7kernel1Piji:
	.zero		912


//--------------------- SYMBOLS --------------------------

	.type		.nv.reservedSmem.offset0,@object
	.size		.nv.reservedSmem.offset0,0x4
